//
// Generated by NVIDIA NVVM Compiler
//
// Compiler Build ID: CL-36424714
// Cuda compilation tools, release 13.0, V13.0.88
// Based on NVVM 20.0.0
//

.version 9.0
.target sm_100
.address_size 64

	// .globl	_Z10fivePoint2N6thrust24THRUST_300001_SM_1000_NS10device_ptrIKfEENS1_IfEEii
.global .align 1 .b8 _ZN34_INTERNAL_298d902b_4_k_cu_1207c86f4cuda3std3__45__cpo5beginE[1];
.global .align 1 .b8 _ZN34_INTERNAL_298d902b_4_k_cu_1207c86f4cuda3std3__45__cpo3endE[1];
.global .align 1 .b8 _ZN34_INTERNAL_298d902b_4_k_cu_1207c86f4cuda3std3__45__cpo6cbeginE[1];
.global .align 1 .b8 _ZN34_INTERNAL_298d902b_4_k_cu_1207c86f4cuda3std3__45__cpo4cendE[1];
.global .align 1 .b8 _ZN34_INTERNAL_298d902b_4_k_cu_1207c86f4cuda3std3__45__cpo6rbeginE[1];
.global .align 1 .b8 _ZN34_INTERNAL_298d902b_4_k_cu_1207c86f4cuda3std3__45__cpo4rendE[1];
.global .align 1 .b8 _ZN34_INTERNAL_298d902b_4_k_cu_1207c86f4cuda3std3__45__cpo7crbeginE[1];
.global .align 1 .b8 _ZN34_INTERNAL_298d902b_4_k_cu_1207c86f4cuda3std3__45__cpo5crendE[1];
.global .align 1 .b8 _ZN34_INTERNAL_298d902b_4_k_cu_1207c86f4cuda3std3__436_GLOBAL__N__298d902b_4_k_cu_1207c86f6ignoreE[1];
.global .align 1 .b8 _ZN34_INTERNAL_298d902b_4_k_cu_1207c86f4cuda3std3__419piecewise_constructE[1];
.global .align 1 .b8 _ZN34_INTERNAL_298d902b_4_k_cu_1207c86f4cuda3std3__48in_placeE[1];
.global .align 1 .b8 _ZN34_INTERNAL_298d902b_4_k_cu_1207c86f4cuda3std3__420unreachable_sentinelE[1];
.global .align 1 .b8 _ZN34_INTERNAL_298d902b_4_k_cu_1207c86f4cuda3std3__47nulloptE[1];
.global .align 1 .b8 _ZN34_INTERNAL_298d902b_4_k_cu_1207c86f4cuda3std3__48unexpectE[1];
.global .align 1 .b8 _ZN34_INTERNAL_298d902b_4_k_cu_1207c86f4cuda3std6ranges3__45__cpo4swapE[1];
.global .align 1 .b8 _ZN34_INTERNAL_298d902b_4_k_cu_1207c86f4cuda3std6ranges3__45__cpo9iter_moveE[1];
.global .align 1 .b8 _ZN34_INTERNAL_298d902b_4_k_cu_1207c86f4cuda3std6ranges3__45__cpo5beginE[1];
.global .align 1 .b8 _ZN34_INTERNAL_298d902b_4_k_cu_1207c86f4cuda3std6ranges3__45__cpo3endE[1];
.global .align 1 .b8 _ZN34_INTERNAL_298d902b_4_k_cu_1207c86f4cuda3std6ranges3__45__cpo6cbeginE[1];
.global .align 1 .b8 _ZN34_INTERNAL_298d902b_4_k_cu_1207c86f4cuda3std6ranges3__45__cpo4cendE[1];
.global .align 1 .b8 _ZN34_INTERNAL_298d902b_4_k_cu_1207c86f4cuda3std6ranges3__45__cpo7advanceE[1];
.global .align 1 .b8 _ZN34_INTERNAL_298d902b_4_k_cu_1207c86f4cuda3std6ranges3__45__cpo9iter_swapE[1];
.global .align 1 .b8 _ZN34_INTERNAL_298d902b_4_k_cu_1207c86f4cuda3std6ranges3__45__cpo4nextE[1];
.global .align 1 .b8 _ZN34_INTERNAL_298d902b_4_k_cu_1207c86f4cuda3std6ranges3__45__cpo4prevE[1];
.global .align 1 .b8 _ZN34_INTERNAL_298d902b_4_k_cu_1207c86f4cuda3std6ranges3__45__cpo4dataE[1];
.global .align 1 .b8 _ZN34_INTERNAL_298d902b_4_k_cu_1207c86f4cuda3std6ranges3__45__cpo5cdataE[1];
.global .align 1 .b8 _ZN34_INTERNAL_298d902b_4_k_cu_1207c86f4cuda3std6ranges3__45__cpo4sizeE[1];
.global .align 1 .b8 _ZN34_INTERNAL_298d902b_4_k_cu_1207c86f4cuda3std6ranges3__45__cpo5ssizeE[1];
.global .align 1 .b8 _ZN34_INTERNAL_298d902b_4_k_cu_1207c86f4cuda3std6ranges3__45__cpo8distanceE[1];
.global .align 1 .b8 _ZN34_INTERNAL_298d902b_4_k_cu_1207c86f6thrust24THRUST_300001_SM_1000_NS8cuda_cub3parE[1];
.global .align 1 .b8 _ZN34_INTERNAL_298d902b_4_k_cu_1207c86f6thrust24THRUST_300001_SM_1000_NS8cuda_cub10par_nosyncE[1];
.global .align 1 .b8 _ZN34_INTERNAL_298d902b_4_k_cu_1207c86f6thrust24THRUST_300001_SM_1000_NS6system6detail10sequential3seqE[1];
.global .align 1 .b8 _ZN34_INTERNAL_298d902b_4_k_cu_1207c86f6thrust24THRUST_300001_SM_1000_NS12placeholders2_1E[1];
.global .align 1 .b8 _ZN34_INTERNAL_298d902b_4_k_cu_1207c86f6thrust24THRUST_300001_SM_1000_NS12placeholders2_2E[1];
.global .align 1 .b8 _ZN34_INTERNAL_298d902b_4_k_cu_1207c86f6thrust24THRUST_300001_SM_1000_NS12placeholders2_3E[1];
.global .align 1 .b8 _ZN34_INTERNAL_298d902b_4_k_cu_1207c86f6thrust24THRUST_300001_SM_1000_NS12placeholders2_4E[1];
.global .align 1 .b8 _ZN34_INTERNAL_298d902b_4_k_cu_1207c86f6thrust24THRUST_300001_SM_1000_NS12placeholders2_5E[1];
.global .align 1 .b8 _ZN34_INTERNAL_298d902b_4_k_cu_1207c86f6thrust24THRUST_300001_SM_1000_NS12placeholders2_6E[1];
.global .align 1 .b8 _ZN34_INTERNAL_298d902b_4_k_cu_1207c86f6thrust24THRUST_300001_SM_1000_NS12placeholders2_7E[1];
.global .align 1 .b8 _ZN34_INTERNAL_298d902b_4_k_cu_1207c86f6thrust24THRUST_300001_SM_1000_NS12placeholders2_8E[1];
.global .align 1 .b8 _ZN34_INTERNAL_298d902b_4_k_cu_1207c86f6thrust24THRUST_300001_SM_1000_NS12placeholders2_9E[1];
.global .align 1 .b8 _ZN34_INTERNAL_298d902b_4_k_cu_1207c86f6thrust24THRUST_300001_SM_1000_NS12placeholders3_10E[1];
.global .align 1 .b8 _ZN34_INTERNAL_298d902b_4_k_cu_1207c86f6thrust24THRUST_300001_SM_1000_NS3seqE[1];

.visible .entry _Z10fivePoint2N6thrust24THRUST_300001_SM_1000_NS10device_ptrIKfEENS1_IfEEii(
	.param .align 8 .b8 _Z10fivePoint2N6thrust24THRUST_300001_SM_1000_NS10device_ptrIKfEENS1_IfEEii_param_0[8],
	.param .align 8 .b8 _Z10fivePoint2N6thrust24THRUST_300001_SM_1000_NS10device_ptrIKfEENS1_IfEEii_param_1[8],
	.param .u32 _Z10fivePoint2N6thrust24THRUST_300001_SM_1000_NS10device_ptrIKfEENS1_IfEEii_param_2,
	.param .u32 _Z10fivePoint2N6thrust24THRUST_300001_SM_1000_NS10device_ptrIKfEENS1_IfEEii_param_3
)
{
	.reg .pred 	%p<4>;
	.reg .b32 	%r<23>;
	.reg .b32 	%f<11>;
	.reg .b64 	%rd<16>;

	ld.param.u64 	%rd2, [_Z10fivePoint2N6thrust24THRUST_300001_SM_1000_NS10device_ptrIKfEENS1_IfEEii_param_1];
	ld.param.u64 	%rd1, [_Z10fivePoint2N6thrust24THRUST_300001_SM_1000_NS10device_ptrIKfEENS1_IfEEii_param_0];
	ld.param.u32 	%r4, [_Z10fivePoint2N6thrust24THRUST_300001_SM_1000_NS10device_ptrIKfEENS1_IfEEii_param_2];
	ld.param.u32 	%r5, [_Z10fivePoint2N6thrust24THRUST_300001_SM_1000_NS10device_ptrIKfEENS1_IfEEii_param_3];
	mov.u32 	%r7, %ctaid.x;
	mov.u32 	%r8, %ntid.x;
	mov.u32 	%r9, %tid.x;
	mad.lo.s32 	%r1, %r7, %r8, %r9;
	add.s32 	%r2, %r1, 1;
	mov.u32 	%r10, %ctaid.y;
	mov.u32 	%r11, %ntid.y;
	mov.u32 	%r12, %tid.y;
	mad.lo.s32 	%r13, %r10, %r11, %r12;
	add.s32 	%r15, %r13, 1;
	mad.lo.s32 	%r3, %r4, %r13, %r4;
	add.s32 	%r16, %r4, -1;
	setp.ge.u32 	%p1, %r2, %r16;
	add.s32 	%r17, %r5, -1;
	setp.ge.u32 	%p2, %r15, %r17;
	or.pred  	%p3, %p1, %p2;
	@%p3 bra 	$L__BB0_2;
	add.s32 	%r18, %r3, %r2;
	cvta.to.global.u64 	%rd3, %rd2;
	cvta.to.global.u64 	%rd4, %rd1;
	add.s32 	%r19, %r18, 1;
	add.s32 	%r20, %r3, %r1;
	sub.s32 	%r21, %r18, %r4;
	mul.wide.u32 	%rd5, %r21, 4;
	add.s64 	%rd6, %rd4, %rd5;
	ld.global.f32 	%f1, [%rd6];
	mul.wide.u32 	%rd7, %r20, 4;
	add.s64 	%rd8, %rd4, %rd7;
	ld.global.f32 	%f2, [%rd8];
	add.f32 	%f3, %f1, %f2;
	mul.wide.u32 	%rd9, %r18, 4;
	add.s64 	%rd10, %rd4, %rd9;
	ld.global.f32 	%f4, [%rd10];
	add.f32 	%f5, %f3, %f4;
	mul.wide.u32 	%rd11, %r19, 4;
	add.s64 	%rd12, %rd4, %rd11;
	ld.global.f32 	%f6, [%rd12];
	add.f32 	%f7, %f5, %f6;
	add.s32 	%r22, %r18, %r4;
	mul.wide.u32 	%rd13, %r22, 4;
	add.s64 	%rd14, %rd4, %rd13;
	ld.global.f32 	%f8, [%rd14];
	add.f32 	%f9, %f7, %f8;
	mul.f32 	%f10, %f9, 0f3E4CCCCD;
	add.s64 	%rd15, %rd3, %rd9;
	st.global.f32 	[%rd15], %f10;
$L__BB0_2:
	ret;

}
	// .globl	_ZN3cub18CUB_300001_SM_10006detail11EmptyKernelIvEEvv
.visible .entry _ZN3cub18CUB_300001_SM_10006detail11EmptyKernelIvEEvv()
{


	ret;

}


// ===== COMPILED SASS (sm_100) =====

	.target	sm_100

	.elftype	@"ET_EXEC"


//--------------------- .note.nv.tkinfo           --------------------------
	.section	.note.nv.tkinfo,"",@"SHT_NOTE"
	.sectionflags	@"SHF_NOTE_NV_TKINFO"
	.tkinfo
        /*0018*/ 	.word	0x00000002
        /*0030*/ 	.string	""
        /*0030*/ 	.string	"ptxas"
        /*0030*/ 	.string	"Cuda compilation tools, release 13.0, V13.0.88"
        /*0030*/ 	.string	"Build cuda_13.0.r13.0/compiler.36424714_0"
        /*0030*/ 	.string	"-arch sm_100 -m 64 "



//--------------------- .note.nv.cuinfo           --------------------------
	.section	.note.nv.cuinfo,"",@"SHT_NOTE"
	.sectionflags	@"SHF_NOTE_NV_CUINFO"
        /*0018*/ 	.short	0x0002
        /*001a*/ 	.short	0x0064
        /*001c*/ 	.short	0x0082
	.zero		2


//--------------------- .nv.info                  --------------------------
	.section	.nv.info,"",@"SHT_CUDA_INFO"
	.align	4


	//----- nvinfo : EIATTR_REGCOUNT
	.align		4
        /*0000*/ 	.byte	0x04, 0x2f
        /*0002*/ 	.short	(.L_44 - .L_43)
	.align		4
.L_43:
        /*0004*/ 	.word	index@(_Z10fivePoint2N6thrust24THRUST_300001_SM_1000_NS10device_ptrIKfEENS1_IfEEii)
        /*0008*/ 	.word	0x00000012


	//----- nvinfo : EIATTR_FRAME_SIZE
	.align		4
.L_44:
        /*000c*/ 	.byte	0x04, 0x11
        /*000e*/ 	.short	(.L_46 - .L_45)
	.align		4
.L_45:
        /*0010*/ 	.word	index@(_Z10fivePoint2N6thrust24THRUST_300001_SM_1000_NS10device_ptrIKfEENS1_IfEEii)
        /*0014*/ 	.word	0x00000000


	//----- nvinfo : EIATTR_REGCOUNT
	.align		4
.L_46:
        /*0018*/ 	.byte	0x04, 0x2f
        /*001a*/ 	.short	(.L_48 - .L_47)
	.align		4
.L_47:
        /*001c*/ 	.word	index@(_ZN3cub18CUB_300001_SM_10006detail11EmptyKernelIvEEvv)
        /*0020*/ 	.word	0x00000004


	//----- nvinfo : EIATTR_FRAME_SIZE
	.align		4
.L_48:
        /*0024*/ 	.byte	0x04, 0x11
        /*0026*/ 	.short	(.L_50 - .L_49)
	.align		4
.L_49:
        /*0028*/ 	.word	index@(_ZN3cub18CUB_300001_SM_10006detail11EmptyKernelIvEEvv)
        /*002c*/ 	.word	0x00000000


	//----- nvinfo : EIATTR_MIN_STACK_SIZE
	.align		4
.L_50:
        /*0030*/ 	.byte	0x04, 0x12
        /*0032*/ 	.short	(.L_52 - .L_51)
	.align		4
.L_51:
        /*0034*/ 	.word	index@(_ZN3cub18CUB_300001_SM_10006detail11EmptyKernelIvEEvv)
        /*0038*/ 	.word	0x00000000


	//----- nvinfo : EIATTR_MIN_STACK_SIZE
	.align		4
.L_52:
        /*003c*/ 	.byte	0x04, 0x12
        /*003e*/ 	.short	(.L_54 - .L_53)
	.align		4
.L_53:
        /*0040*/ 	.word	index@(_Z10fivePoint2N6thrust24THRUST_300001_SM_1000_NS10device_ptrIKfEENS1_IfEEii)
        /*0044*/ 	.word	0x00000000
.L_54:


//--------------------- .nv.compat                --------------------------
	.section	.nv.compat,"",@"SHT_CUDA_COMPAT_INFO"
	.align	4
        /*0000*/ 	.byte	0x02, 0x09, 0x00, 0x00, 0x02, 0x02, 0x01, 0x00, 0x02, 0x05, 0x05, 0x00, 0x03, 0x07, 0x01, 0x01
        /*0010*/ 	.byte	0x02, 0x03, 0x00, 0x00, 0x02, 0x06, 0x01, 0x00, 0x04, 0x0b, 0x08, 0x00, 0x09, 0x00, 0x00, 0x00
        /*0020*/ 	.byte	0x00, 0x00, 0x00, 0x00


//--------------------- .nv.info._ZN3cub18CUB_300001_SM_10006detail11EmptyKernelIvEEvv --------------------------
	.section	.nv.info._ZN3cub18CUB_300001_SM_10006detail11EmptyKernelIvEEvv,"",@"SHT_CUDA_INFO"
	.sectionflags	@""
	.align	4


	//----- nvinfo : EIATTR_CUDA_API_VERSION
	.align		4
        /*0000*/ 	.byte	0x04, 0x37
        /*0002*/ 	.short	(.L_56 - .L_55)
.L_55:
        /*0004*/ 	.word	0x00000082


	//----- nvinfo : EIATTR_SPARSE_MMA_MASK
	.align		4
.L_56:
        /*0008*/ 	.byte	0x03, 0x50
        /*000a*/ 	.short	0x0000


	//----- nvinfo : EIATTR_MAXREG_COUNT
	.align		4
        /*000c*/ 	.byte	0x03, 0x1b
        /*000e*/ 	.short	0x00ff


	//----- nvinfo : EIATTR_MERCURY_ISA_VERSION
	.align		4
        /*0010*/ 	.byte	0x03, 0x5f
        /*0012*/ 	.short	0x0101


	//----- nvinfo : EIATTR_VRC_CTA_INIT_COUNT
	.align		4
        /*0014*/ 	.byte	0x02, 0x4a
	.zero		1
	.zero		1


	//----- nvinfo : EIATTR_EXIT_INSTR_OFFSETS
	.align		4
        /*0018*/ 	.byte	0x04, 0x1c
        /*001a*/ 	.short	(.L_58 - .L_57)


	//   ....[0]....
.L_57:
        /*001c*/ 	.word	0x00000010


	//----- nvinfo : EIATTR_SW_WAR
	.align		4
.L_58:
        /*0020*/ 	.byte	0x04, 0x36
        /*0022*/ 	.short	(.L_60 - .L_59)
.L_59:
        /*0024*/ 	.word	0x00000008
.L_60:


//--------------------- .nv.info._Z10fivePoint2N6thrust24THRUST_300001_SM_1000_NS10device_ptrIKfEENS1_IfEEii --------------------------
	.section	.nv.info._Z10fivePoint2N6thrust24THRUST_300001_SM_1000_NS10device_ptrIKfEENS1_IfEEii,"",@"SHT_CUDA_INFO"
	.sectionflags	@""
	.align	4


	//----- nvinfo : EIATTR_CUDA_API_VERSION
	.align		4
        /*0000*/ 	.byte	0x04, 0x37
        /*0002*/ 	.short	(.L_62 - .L_61)
.L_61:
        /*0004*/ 	.word	0x00000082


	//----- nvinfo : EIATTR_KPARAM_INFO
	.align		4
.L_62:
        /*0008*/ 	.byte	0x04, 0x17
        /*000a*/ 	.short	(.L_64 - .L_63)
.L_63:
        /*000c*/ 	.word	0x00000000
        /*0010*/ 	.short	0x0003
        /*0012*/ 	.short	0x0014
        /*0014*/ 	.byte	0x00, 0xf0, 0x11, 0x00


	//----- nvinfo : EIATTR_KPARAM_INFO
	.align		4
.L_64:
        /*0018*/ 	.byte	0x04, 0x17
        /*001a*/ 	.short	(.L_66 - .L_65)
.L_65:
        /*001c*/ 	.word	0x00000000
        /*0020*/ 	.short	0x0002
        /*0022*/ 	.short	0x0010
        /*0024*/ 	.byte	0x00, 0xf0, 0x11, 0x00


	//----- nvinfo : EIATTR_KPARAM_INFO
	.align		4
.L_66:
        /*0028*/ 	.byte	0x04, 0x17
        /*002a*/ 	.short	(.L_68 - .L_67)
.L_67:
        /*002c*/ 	.word	0x00000000
        /*0030*/ 	.short	0x0001
        /*0032*/ 	.short	0x0008
        /*0034*/ 	.byte	0x00, 0xf0, 0x21, 0x00


	//----- nvinfo : EIATTR_KPARAM_INFO
	.align		4
.L_68:
        /*0038*/ 	.byte	0x04, 0x17
        /*003a*/ 	.short	(.L_70 - .L_69)
.L_69:
        /*003c*/ 	.word	0x00000000
        /*0040*/ 	.short	0x0000
        /*0042*/ 	.short	0x0000
        /*0044*/ 	.byte	0x00, 0xf0, 0x21, 0x00


	//----- nvinfo : EIATTR_SPARSE_MMA_MASK
	.align		4
.L_70:
        /*0048*/ 	.byte	0x03, 0x50
        /*004a*/ 	.short	0x0000


	//----- nvinfo : EIATTR_MAXREG_COUNT
	.align		4
        /*004c*/ 	.byte	0x03, 0x1b
        /*004e*/ 	.short	0x00ff


	//----- nvinfo : EIATTR_MERCURY_ISA_VERSION
	.align		4
        /*0050*/ 	.byte	0x03, 0x5f
        /*0052*/ 	.short	0x0101


	//----- nvinfo : EIATTR_VRC_CTA_INIT_COUNT
	.align		4
        /*0054*/ 	.byte	0x02, 0x4a
	.zero		1
	.zero		1


	//----- nvinfo : EIATTR_EXIT_INSTR_OFFSETS
	.align		4
        /*0058*/ 	.byte	0x04, 0x1c
        /*005a*/ 	.short	(.L_72 - .L_71)


	//   ....[0]....
.L_71:
        /*005c*/ 	.word	0x00000100


	//   ....[1]....
        /*0060*/ 	.word	0x000002b0


	//----- nvinfo : EIATTR_CBANK_PARAM_SIZE
	.align		4
.L_72:
        /*0064*/ 	.byte	0x03, 0x19
        /*0066*/ 	.short	0x0018


	//----- nvinfo : EIATTR_PARAM_CBANK
	.align		4
        /*0068*/ 	.byte	0x04, 0x0a
        /*006a*/ 	.short	(.L_74 - .L_73)
	.align		4
.L_73:
        /*006c*/ 	.word	index@(.nv.constant0._Z10fivePoint2N6thrust24THRUST_300001_SM_1000_NS10device_ptrIKfEENS1_IfEEii)
        /*0070*/ 	.short	0x0380
        /*0072*/ 	.short	0x0018


	//----- nvinfo : EIATTR_SW_WAR
	.align		4
.L_74:
        /*0074*/ 	.byte	0x04, 0x36
        /*0076*/ 	.short	(.L_76 - .L_75)
.L_75:
        /*0078*/ 	.word	0x00000008
.L_76:


//--------------------- .nv.callgraph             --------------------------
	.section	.nv.callgraph,"",@"SHT_CUDA_CALLGRAPH"
	.align	4
	.sectionentsize	8
	.align		4
        /*0000*/ 	.word	0x00000000
	.align		4
        /*0004*/ 	.word	0xffffffff
	.align		4
        /*0008*/ 	.word	0x00000000
	.align		4
        /*000c*/ 	.word	0xfffffffe
	.align		4
        /*0010*/ 	.word	0x00000000
	.align		4
        /*0014*/ 	.word	0xfffffffd
	.align		4
        /*0018*/ 	.word	0x00000000
	.align		4
        /*001c*/ 	.word	0xfffffffc


//--------------------- .nv.constant4             --------------------------
	.section	.nv.constant4,"a",@progbits
	.align	8
	.align		8
.nv.constant4:
        /*0000*/ 	.dword	_ZN34_INTERNAL_298d902b_4_k_cu_1207c86f4cuda3std3__45__cpo5beginE
	.align		8
        /*0008*/ 	.dword	_ZN34_INTERNAL_298d902b_4_k_cu_1207c86f4cuda3std3__45__cpo3endE
	.align		8
        /*0010*/ 	.dword	_ZN34_INTERNAL_298d902b_4_k_cu_1207c86f4cuda3std3__45__cpo6cbeginE
	.align		8
        /*0018*/ 	.dword	_ZN34_INTERNAL_298d902b_4_k_cu_1207c86f4cuda3std3__45__cpo4cendE
	.align		8
        /*0020*/ 	.dword	_ZN34_INTERNAL_298d902b_4_k_cu_1207c86f4cuda3std3__45__cpo6rbeginE
	.align		8
        /*0028*/ 	.dword	_ZN34_INTERNAL_298d902b_4_k_cu_1207c86f4cuda3std3__45__cpo4rendE
	.align		8
        /*0030*/ 	.dword	_ZN34_INTERNAL_298d902b_4_k_cu_1207c86f4cuda3std3__45__cpo7crbeginE
	.align		8
        /*0038*/ 	.dword	_ZN34_INTERNAL_298d902b_4_k_cu_1207c86f4cuda3std3__45__cpo5crendE
	.align		8
        /*0040*/ 	.dword	_ZN34_INTERNAL_298d902b_4_k_cu_1207c86f4cuda3std3__436_GLOBAL__N__298d902b_4_k_cu_1207c86f6ignoreE
	.align		8
        /*0048*/ 	.dword	_ZN34_INTERNAL_298d902b_4_k_cu_1207c86f4cuda3std3__419piecewise_constructE
	.align		8
        /*0050*/ 	.dword	_ZN34_INTERNAL_298d902b_4_k_cu_1207c86f4cuda3std3__48in_placeE
	.align		8
        /*0058*/ 	.dword	_ZN34_INTERNAL_298d902b_4_k_cu_1207c86f4cuda3std3__420unreachable_sentinelE
	.align		8
        /*0060*/ 	.dword	_ZN34_INTERNAL_298d902b_4_k_cu_1207c86f4cuda3std3__47nulloptE
	.align		8
        /*0068*/ 	.dword	_ZN34_INTERNAL_298d902b_4_k_cu_1207c86f4cuda3std3__48unexpectE
	.align		8
        /*0070*/ 	.dword	_ZN34_INTERNAL_298d902b_4_k_cu_1207c86f4cuda3std6ranges3__45__cpo4swapE
	.align		8
        /*0078*/ 	.dword	_ZN34_INTERNAL_298d902b_4_k_cu_1207c86f4cuda3std6ranges3__45__cpo9iter_moveE
	.align		8
        /*0080*/ 	.dword	_ZN34_INTERNAL_298d902b_4_k_cu_1207c86f4cuda3std6ranges3__45__cpo5beginE
	.align		8
        /*0088*/ 	.dword	_ZN34_INTERNAL_298d902b_4_k_cu_1207c86f4cuda3std6ranges3__45__cpo3endE
	.align		8
        /*0090*/ 	.dword	_ZN34_INTERNAL_298d902b_4_k_cu_1207c86f4cuda3std6ranges3__45__cpo6cbeginE
	.align		8
        /*0098*/ 	.dword	_ZN34_INTERNAL_298d902b_4_k_cu_1207c86f4cuda3std6ranges3__45__cpo4cendE
	.align		8
        /*00a0*/ 	.dword	_ZN34_INTERNAL_298d902b_4_k_cu_1207c86f4cuda3std6ranges3__45__cpo7advanceE
	.align		8
        /*00a8*/ 	.dword	_ZN34_INTERNAL_298d902b_4_k_cu_1207c86f4cuda3std6ranges3__45__cpo9iter_swapE
	.align		8
        /*00b0*/ 	.dword	_ZN34_INTERNAL_298d902b_4_k_cu_1207c86f4cuda3std6ranges3__45__cpo4nextE
	.align		8
        /*00b8*/ 	.dword	_ZN34_INTERNAL_298d902b_4_k_cu_1207c86f4cuda3std6ranges3__45__cpo4prevE
	.align		8
        /*00c0*/ 	.dword	_ZN34_INTERNAL_298d902b_4_k_cu_1207c86f4cuda3std6ranges3__45__cpo4dataE
	.align		8
        /*00c8*/ 	.dword	_ZN34_INTERNAL_298d902b_4_k_cu_1207c86f4cuda3std6ranges3__45__cpo5cdataE
	.align		8
        /*00d0*/ 	.dword	_ZN34_INTERNAL_298d902b_4_k_cu_1207c86f4cuda3std6ranges3__45__cpo4sizeE
	.align		8
        /*00d8*/ 	.dword	_ZN34_INTERNAL_298d902b_4_k_cu_1207c86f4cuda3std6ranges3__45__cpo5ssizeE
	.align		8
        /*00e0*/ 	.dword	_ZN34_INTERNAL_298d902b_4_k_cu_1207c86f4cuda3std6ranges3__45__cpo8distanceE
	.align		8
        /*00e8*/ 	.dword	_ZN34_INTERNAL_298d902b_4_k_cu_1207c86f6thrust24THRUST_300001_SM_1000_NS8cuda_cub3parE
	.align		8
        /*00f0*/ 	.dword	_ZN34_INTERNAL_298d902b_4_k_cu_1207c86f6thrust24THRUST_300001_SM_1000_NS8cuda_cub10par_nosyncE
	.align		8
        /*00f8*/ 	.dword	_ZN34_INTERNAL_298d902b_4_k_cu_1207c86f6thrust24THRUST_300001_SM_1000_NS6system6detail10sequential3seqE
	.align		8
        /*0100*/ 	.dword	_ZN34_INTERNAL_298d902b_4_k_cu_1207c86f6thrust24THRUST_300001_SM_1000_NS12placeholders2_1E
	.align		8
        /*0108*/ 	.dword	_ZN34_INTERNAL_298d902b_4_k_cu_1207c86f6thrust24THRUST_300001_SM_1000_NS12placeholders2_2E
	.align		8
        /*0110*/ 	.dword	_ZN34_INTERNAL_298d902b_4_k_cu_1207c86f6thrust24THRUST_300001_SM_1000_NS12placeholders2_3E
	.align		8
        /*0118*/ 	.dword	_ZN34_INTERNAL_298d902b_4_k_cu_1207c86f6thrust24THRUST_300001_SM_1000_NS12placeholders2_4E
	.align		8
        /*0120*/ 	.dword	_ZN34_INTERNAL_298d902b_4_k_cu_1207c86f6thrust24THRUST_300001_SM_1000_NS12placeholders2_5E
	.align		8
        /*0128*/ 	.dword	_ZN34_INTERNAL_298d902b_4_k_cu_1207c86f6thrust24THRUST_300001_SM_1000_NS12placeholders2_6E
	.align		8
        /*0130*/ 	.dword	_ZN34_INTERNAL_298d902b_4_k_cu_1207c86f6thrust24THRUST_300001_SM_1000_NS12placeholders2_7E
	.align		8
        /*0138*/ 	.dword	_ZN34_INTERNAL_298d902b_4_k_cu_1207c86f6thrust24THRUST_300001_SM_1000_NS12placeholders2_8E
	.align		8
        /*0140*/ 	.dword	_ZN34_INTERNAL_298d902b_4_k_cu_1207c86f6thrust24THRUST_300001_SM_1000_NS12placeholders2_9E
	.align		8
        /*0148*/ 	.dword	_ZN34_INTERNAL_298d902b_4_k_cu_1207c86f6thrust24THRUST_300001_SM_1000_NS12placeholders3_10E
	.align		8
        /*0150*/ 	.dword	_ZN34_INTERNAL_298d902b_4_k_cu_1207c86f6thrust24THRUST_300001_SM_1000_NS3seqE


//--------------------- .text._ZN3cub18CUB_300001_SM_10006detail11EmptyKernelIvEEvv --------------------------
	.section	.text._ZN3cub18CUB_300001_SM_10006detail11EmptyKernelIvEEvv,"ax",@progbits
	.align	128
        .global         _ZN3cub18CUB_300001_SM_10006detail11EmptyKernelIvEEvv
        .type           _ZN3cub18CUB_300001_SM_10006detail11EmptyKernelIvEEvv,@function
        .size           _ZN3cub18CUB_300001_SM_10006detail11EmptyKernelIvEEvv,(.L_x_2 - _ZN3cub18CUB_300001_SM_10006detail11EmptyKernelIvEEvv)
        .other          _ZN3cub18CUB_300001_SM_10006detail11EmptyKernelIvEEvv,@"STO_CUDA_ENTRY STV_DEFAULT"
_ZN3cub18CUB_300001_SM_10006detail11EmptyKernelIvEEvv:
.text._ZN3cub18CUB_300001_SM_10006detail11EmptyKernelIvEEvv:
[----:B------:R-:W-:Y:S01]  /*0000*/  LDC R1, c[0x0][0x37c] ;  /* 0x0000df00ff017b82 */ /* 0x000fe20000000800 */
[----:B------:R-:W-:Y:S05]  /*0010*/  EXIT ;  /* 0x000000000000794d */ /* 0x000fea0003800000 */
.L_x_0:
[----:B------:R-:W-:-:S00]  /*0020*/  BRA `(.L_x_0) ;  /* 0xfffffffc00fc7947 */ /* 0x000fc0000383ffff */
[----:B------:R-:W-:-:S00]  /*0030*/  NOP ;  /* 0x0000000000007918 */ /* 0x000fc00000000000 */
        /* <DEDUP_REMOVED lines=12> */
.L_x_2:


//--------------------- .text._Z10fivePoint2N6thrust24THRUST_300001_SM_1000_NS10device_ptrIKfEENS1_IfEEii --------------------------
	.section	.text._Z10fivePoint2N6thrust24THRUST_300001_SM_1000_NS10device_ptrIKfEENS1_IfEEii,"ax",@progbits
	.align	128
        .global         _Z10fivePoint2N6thrust24THRUST_300001_SM_1000_NS10device_ptrIKfEENS1_IfEEii
        .type           _Z10fivePoint2N6thrust24THRUST_300001_SM_1000_NS10device_ptrIKfEENS1_IfEEii,@function
        .size           _Z10fivePoint2N6thrust24THRUST_300001_SM_1000_NS10device_ptrIKfEENS1_IfEEii,(.L_x_3 - _Z10fivePoint2N6thrust24THRUST_300001_SM_1000_NS10device_ptrIKfEENS1_IfEEii)
        .other          _Z10fivePoint2N6thrust24THRUST_300001_SM_1000_NS10device_ptrIKfEENS1_IfEEii,@"STO_CUDA_ENTRY STV_DEFAULT"
_Z10fivePoint2N6thrust24THRUST_300001_SM_1000_NS10device_ptrIKfEENS1_IfEEii:
.text._Z10fivePoint2N6thrust24THRUST_300001_SM_1000_NS10device_ptrIKfEENS1_IfEEii:
[----:B------:R-:W-:Y:S01]  /*0000*/  LDC R1, c[0x0][0x37c] ;  /* 0x0000df00ff017b82 */ /* 0x000fe20000000800 */
[----:B------:R-:W0:Y:S07]  /*0010*/  S2R R4, SR_TID.Y ;  /* 0x0000000000047919 */ /* 0x000e2e0000002200 */
[----:B------:R-:W1:Y:S01]  /*0020*/  LDC R0, c[0x0][0x360] ;  /* 0x0000d800ff007b82 */ /* 0x000e620000000800 */
[----:B------:R-:W1:Y:S07]  /*0030*/  S2R R5, SR_TID.X ;  /* 0x0000000000057919 */ /* 0x000e6e0000002100 */
[----:B------:R-:W0:Y:S08]  /*0040*/  S2UR UR5, SR_CTAID.Y ;  /* 0x00000000000579c3 */ /* 0x000e300000002600 */
[----:B------:R-:W0:Y:S08]  /*0050*/  LDC R7, c[0x0][0x364] ;  /* 0x0000d900ff077b82 */ /* 0x000e300000000800 */
[----:B------:R-:W1:Y:S08]  /*0060*/  S2UR UR4, SR_CTAID.X ;  /* 0x00000000000479c3 */ /* 0x000e700000002500 */
[----:B------:R-:W2:Y:S01]  /*0070*/  LDC.64 R2, c[0x0][0x390] ;  /* 0x0000e400ff027b82 */ /* 0x000ea20000000a00 */
[----:B0-----:R-:W-:-:S05]  /*0080*/  IMAD R7, R7, UR5, R4 ;  /* 0x0000000507077c24 */ /* 0x001fca000f8e0204 */
[----:B------:R-:W-:Y:S01]  /*0090*/  IADD3 R4, PT, PT, R7, 0x1, RZ ;  /* 0x0000000107047810 */ /* 0x000fe20007ffe0ff */
[----:B-1----:R-:W-:Y:S01]  /*00a0*/  IMAD R0, R0, UR4, R5 ;  /* 0x0000000400007c24 */ /* 0x002fe2000f8e0205 */
[----:B--2---:R-:W-:Y:S02]  /*00b0*/  IADD3 R5, PT, PT, R3, -0x1, RZ ;  /* 0xffffffff03057810 */ /* 0x004fe40007ffe0ff */
[----:B------:R-:W-:Y:S02]  /*00c0*/  IADD3 R6, PT, PT, R2, -0x1, RZ ;  /* 0xffffffff02067810 */ /* 0x000fe40007ffe0ff */
[----:B------:R-:W-:Y:S02]  /*00d0*/  IADD3 R3, PT, PT, R0, 0x1, RZ ;  /* 0x0000000100037810 */ /* 0x000fe40007ffe0ff */
[----:B------:R-:W-:-:S04]  /*00e0*/  ISETP.GE.U32.AND P0, PT, R4, R5, PT ;  /* 0x000000050400720c */ /* 0x000fc80003f06070 */
[----:B------:R-:W-:-:S13]  /*00f0*/  ISETP.GE.U32.OR P0, PT, R3, R6, P0 ;  /* 0x000000060300720c */ /* 0x000fda0000706470 */
[----:B------:R-:W-:Y:S05]  /*0100*/  @P0 EXIT ;  /* 0x000000000000094d */ /* 0x000fea0003800000 */
[----:B------:R-:W0:Y:S01]  /*0110*/  LDC.64 R4, c[0x0][0x380] ;  /* 0x0000e000ff047b82 */ /* 0x000e220000000a00 */
[-C--:B------:R-:W-:Y:S01]  /*0120*/  IMAD R7, R7, R2.reuse, R2 ;  /* 0x0000000207077224 */ /* 0x080fe200078e0202 */
[----:B------:R-:W1:Y:S04]  /*0130*/  LDCU.64 UR4, c[0x0][0x358] ;  /* 0x00006b00ff0477ac */ /* 0x000e680008000a00 */
[-C--:B------:R-:W-:Y:S02]  /*0140*/  IADD3 R3, PT, PT, R3, R7.reuse, RZ ;  /* 0x0000000703037210 */ /* 0x080fe40007ffe0ff */
[----:B------:R-:W-:Y:S02]  /*0150*/  IADD3 R9, PT, PT, R0, R7, RZ ;  /* 0x0000000700097210 */ /* 0x000fe40007ffe0ff */
[----:B------:R-:W-:-:S02]  /*0160*/  IADD3 R7, PT, PT, R3, -R2, RZ ;  /* 0x8000000203077210 */ /* 0x000fc40007ffe0ff */
[C---:B------:R-:W-:Y:S02]  /*0170*/  IADD3 R13, PT, PT, R3.reuse, 0x1, RZ ;  /* 0x00000001030d7810 */ /* 0x040fe40007ffe0ff */
[----:B------:R-:W-:Y:S01]  /*0180*/  IADD3 R15, PT, PT, R3, R2, RZ ;  /* 0x00000002030f7210 */ /* 0x000fe20007ffe0ff */
[----:B0-----:R-:W-:-:S04]  /*0190*/  IMAD.WIDE.U32 R8, R9, 0x4, R4 ;  /* 0x0000000409087825 */ /* 0x001fc800078e0004 */
[--C-:B------:R-:W-:Y:S02]  /*01a0*/  IMAD.WIDE.U32 R6, R7, 0x4, R4.reuse ;  /* 0x0000000407067825 */ /* 0x100fe400078e0004 */
[----:B-1----:R-:W2:Y:S02]  /*01b0*/  LDG.E R9, desc[UR4][R8.64] ;  /* 0x0000000408097981 */ /* 0x002ea4000c1e1900 */
[--C-:B------:R-:W-:Y:S02]  /*01c0*/  IMAD.WIDE.U32 R10, R3, 0x4, R4.reuse ;  /* 0x00000004030a7825 */ /* 0x100fe400078e0004 */
[----:B------:R-:W2:Y:S02]  /*01d0*/  LDG.E R6, desc[UR4][R6.64] ;  /* 0x0000000406067981 */ /* 0x000ea4000c1e1900 */
[--C-:B------:R-:W-:Y:S02]  /*01e0*/  IMAD.WIDE.U32 R12, R13, 0x4, R4.reuse ;  /* 0x000000040d0c7825 */ /* 0x100fe400078e0004 */
[----:B------:R-:W3:Y:S02]  /*01f0*/  LDG.E R11, desc[UR4][R10.64] ;  /* 0x000000040a0b7981 */ /* 0x000ee4000c1e1900 */
[----:B------:R-:W-:-:S02]  /*0200*/  IMAD.WIDE.U32 R4, R15, 0x4, R4 ;  /* 0x000000040f047825 */ /* 0x000fc400078e0004 */
[----:B------:R-:W4:Y:S01]  /*0210*/  LDG.E R13, desc[UR4][R12.64] ;  /* 0x000000040c0d7981 */ /* 0x000f22000c1e1900 */
[----:B------:R-:W0:Y:S03]  /*0220*/  LDC.64 R14, c[0x0][0x388] ;  /* 0x0000e200ff0e7b82 */ /* 0x000e260000000a00 */
[----:B------:R-:W5:Y:S01]  /*0230*/  LDG.E R5, desc[UR4][R4.64] ;  /* 0x0000000404057981 */ /* 0x000f62000c1e1900 */
[----:B0-----:R-:W-:-:S04]  /*0240*/  IMAD.WIDE.U32 R2, R3, 0x4, R14 ;  /* 0x0000000403027825 */ /* 0x001fc800078e000e */
[----:B--2---:R-:W-:-:S04]  /*0250*/  FADD R0, R6, R9 ;  /* 0x0000000906007221 */ /* 0x004fc80000000000 */
[----:B---3--:R-:W-:-:S04]  /*0260*/  FADD R0, R0, R11 ;  /* 0x0000000b00007221 */ /* 0x008fc80000000000 */
[----:B----4-:R-:W-:-:S04]  /*0270*/  FADD R0, R0, R13 ;  /* 0x0000000d00007221 */ /* 0x010fc80000000000 */
[----:B-----5:R-:W-:-:S04]  /*0280*/  FADD R0, R0, R5 ;  /* 0x0000000500007221 */ /* 0x020fc80000000000 */
[----:B------:R-:W-:-:S05]  /*0290*/  FMUL R7, R0, 0.20000000298023223877 ;  /* 0x3e4ccccd00077820 */ /* 0x000fca0000400000 */
[----:B------:R-:W-:Y:S01]  /*02a0*/  STG.E desc[UR4][R2.64], R7 ;  /* 0x0000000702007986 */ /* 0x000fe2000c101904 */
[----:B------:R-:W-:Y:S05]  /*02b0*/  EXIT ;  /* 0x000000000000794d */ /* 0x000fea0003800000 */
.L_x_1:
        /* <DEDUP_REMOVED lines=12> */
.L_x_3:


//--------------------- .nv.shared.reserved.0     --------------------------
	.section	.nv.shared.reserved.0,"aw",@nobits
	.weak		__nv_reservedSMEM_offset_0_alias
	.size		__nv_reservedSMEM_offset_0_alias, 0, 64
	.other		__nv_reservedSMEM_offset_0_alias,@"STO_CUDA_RESERVED_SHARED STV_DEFAULT"
__nv_reservedSMEM_offset_0_alias:
	.zero		0
	.zero		64


//--------------------- .nv.global                --------------------------
	.section	.nv.global,"aw",@nobits
.nv.global:
	.type		_ZN34_INTERNAL_298d902b_4_k_cu_1207c86f6thrust24THRUST_300001_SM_1000_NS3seqE,@object
	.size		_ZN34_INTERNAL_298d902b_4_k_cu_1207c86f6thrust24THRUST_300001_SM_1000_NS3seqE,(_ZN34_INTERNAL_298d902b_4_k_cu_1207c86f4cuda3std3__48in_placeE - _ZN34_INTERNAL_298d902b_4_k_cu_1207c86f6thrust24THRUST_300001_SM_1000_NS3seqE)
_ZN34_INTERNAL_298d902b_4_k_cu_1207c86f6thrust24THRUST_300001_SM_1000_NS3seqE:
	.zero		1
	.type		_ZN34_INTERNAL_298d902b_4_k_cu_1207c86f4cuda3std3__48in_placeE,@object
	.size		_ZN34_INTERNAL_298d902b_4_k_cu_1207c86f4cuda3std3__48in_placeE,(_ZN34_INTERNAL_298d902b_4_k_cu_1207c86f4cuda3std6ranges3__45__cpo4sizeE - _ZN34_INTERNAL_298d902b_4_k_cu_1207c86f4cuda3std3__48in_placeE)
_ZN34_INTERNAL_298d902b_4_k_cu_1207c86f4cuda3std3__48in_placeE:
	.zero		1
	.type		_ZN34_INTERNAL_298d902b_4_k_cu_1207c86f4cuda3std6ranges3__45__cpo4sizeE,@object
	.size		_ZN34_INTERNAL_298d902b_4_k_cu_1207c86f4cuda3std6ranges3__45__cpo4sizeE,(_ZN34_INTERNAL_298d902b_4_k_cu_1207c86f6thrust24THRUST_300001_SM_1000_NS12placeholders2_3E - _ZN34_INTERNAL_298d902b_4_k_cu_1207c86f4cuda3std6ranges3__45__cpo4sizeE)
_ZN34_INTERNAL_298d902b_4_k_cu_1207c86f4cuda3std6ranges3__45__cpo4sizeE:
	.zero		1
	.type		_ZN34_INTERNAL_298d902b_4_k_cu_1207c86f6thrust24THRUST_300001_SM_1000_NS12placeholders2_3E,@object
	.size		_ZN34_INTERNAL_298d902b_4_k_cu_1207c86f6thrust24THRUST_300001_SM_1000_NS12placeholders2_3E,(_ZN34_INTERNAL_298d902b_4_k_cu_1207c86f4cuda3std3__45__cpo6cbeginE - _ZN34_INTERNAL_298d902b_4_k_cu_1207c86f6thrust24THRUST_300001_SM_1000_NS12placeholders2_3E)
_ZN34_INTERNAL_298d902b_4_k_cu_1207c86f6thrust24THRUST_300001_SM_1000_NS12placeholders2_3E:
	.zero		1
	.type		_ZN34_INTERNAL_298d902b_4_k_cu_1207c86f4cuda3std3__45__cpo6cbeginE,@object
	.size		_ZN34_INTERNAL_298d902b_4_k_cu_1207c86f4cuda3std3__45__cpo6cbeginE,(_ZN34_INTERNAL_298d902b_4_k_cu_1207c86f4cuda3std6ranges3__45__cpo6cbeginE - _ZN34_INTERNAL_298d902b_4_k_cu_1207c86f4cuda3std3__45__cpo6cbeginE)
_ZN34_INTERNAL_298d902b_4_k_cu_1207c86f4cuda3std3__45__cpo6cbeginE:
	.zero		1
	.type		_ZN34_INTERNAL_298d902b_4_k_cu_1207c86f4cuda3std6ranges3__45__cpo6cbeginE,@object
	.size		_ZN34_INTERNAL_298d902b_4_k_cu_1207c86f4cuda3std6ranges3__45__cpo6cbeginE,(_ZN34_INTERNAL_298d902b_4_k_cu_1207c86f6thrust24THRUST_300001_SM_1000_NS12placeholders2_7E - _ZN34_INTERNAL_298d902b_4_k_cu_1207c86f4cuda3std6ranges3__45__cpo6cbeginE)
_ZN34_INTERNAL_298d902b_4_k_cu_1207c86f4cuda3std6ranges3__45__cpo6cbeginE:
	.zero		1
	.type		_ZN34_INTERNAL_298d902b_4_k_cu_1207c86f6thrust24THRUST_300001_SM_1000_NS12placeholders2_7E,@object
	.size		_ZN34_INTERNAL_298d902b_4_k_cu_1207c86f6thrust24THRUST_300001_SM_1000_NS12placeholders2_7E,(_ZN34_INTERNAL_298d902b_4_k_cu_1207c86f4cuda3std3__45__cpo7crbeginE - _ZN34_INTERNAL_298d902b_4_k_cu_1207c86f6thrust24THRUST_300001_SM_1000_NS12placeholders2_7E)
_ZN34_INTERNAL_298d902b_4_k_cu_1207c86f6thrust24THRUST_300001_SM_1000_NS12placeholders2_7E:
	.zero		1
	.type		_ZN34_INTERNAL_298d902b_4_k_cu_1207c86f4cuda3std3__45__cpo7crbeginE,@object
	.size		_ZN34_INTERNAL_298d902b_4_k_cu_1207c86f4cuda3std3__45__cpo7crbeginE,(_ZN34_INTERNAL_298d902b_4_k_cu_1207c86f4cuda3std6ranges3__45__cpo4nextE - _ZN34_INTERNAL_298d902b_4_k_cu_1207c86f4cuda3std3__45__cpo7crbeginE)
_ZN34_INTERNAL_298d902b_4_k_cu_1207c86f4cuda3std3__45__cpo7crbeginE:
	.zero		1
	.type		_ZN34_INTERNAL_298d902b_4_k_cu_1207c86f4cuda3std6ranges3__45__cpo4nextE,@object
	.size		_ZN34_INTERNAL_298d902b_4_k_cu_1207c86f4cuda3std6ranges3__45__cpo4nextE,(_ZN34_INTERNAL_298d902b_4_k_cu_1207c86f4cuda3std6ranges3__45__cpo4swapE - _ZN34_INTERNAL_298d902b_4_k_cu_1207c86f4cuda3std6ranges3__45__cpo4nextE)
_ZN34_INTERNAL_298d902b_4_k_cu_1207c86f4cuda3std6ranges3__45__cpo4nextE:
	.zero		1
	.type		_ZN34_INTERNAL_298d902b_4_k_cu_1207c86f4cuda3std6ranges3__45__cpo4swapE,@object
	.size		_ZN34_INTERNAL_298d902b_4_k_cu_1207c86f4cuda3std6ranges3__45__cpo4swapE,(_ZN34_INTERNAL_298d902b_4_k_cu_1207c86f6thrust24THRUST_300001_SM_1000_NS8cuda_cub10par_nosyncE - _ZN34_INTERNAL_298d902b_4_k_cu_1207c86f4cuda3std6ranges3__45__cpo4swapE)
_ZN34_INTERNAL_298d902b_4_k_cu_1207c86f4cuda3std6ranges3__45__cpo4swapE:
	.zero		1
	.type		_ZN34_INTERNAL_298d902b_4_k_cu_1207c86f6thrust24THRUST_300001_SM_1000_NS8cuda_cub10par_nosyncE,@object
	.size		_ZN34_INTERNAL_298d902b_4_k_cu_1207c86f6thrust24THRUST_300001_SM_1000_NS8cuda_cub10par_nosyncE,(_ZN34_INTERNAL_298d902b_4_k_cu_1207c86f6thrust24THRUST_300001_SM_1000_NS12placeholders2_9E - _ZN34_INTERNAL_298d902b_4_k_cu_1207c86f6thrust24THRUST_300001_SM_1000_NS8cuda_cub10par_nosyncE)
_ZN34_INTERNAL_298d902b_4_k_cu_1207c86f6thrust24THRUST_300001_SM_1000_NS8cuda_cub10par_nosyncE:
	.zero		1
	.type		_ZN34_INTERNAL_298d902b_4_k_cu_1207c86f6thrust24THRUST_300001_SM_1000_NS12placeholders2_9E,@object
	.size		_ZN34_INTERNAL_298d902b_4_k_cu_1207c86f6thrust24THRUST_300001_SM_1000_NS12placeholders2_9E,(_ZN34_INTERNAL_298d902b_4_k_cu_1207c86f4cuda3std3__436_GLOBAL__N__298d902b_4_k_cu_1207c86f6ignoreE - _ZN34_INTERNAL_298d902b_4_k_cu_1207c86f6thrust24THRUST_300001_SM_1000_NS12placeholders2_9E)
_ZN34_INTERNAL_298d902b_4_k_cu_1207c86f6thrust24THRUST_300001_SM_1000_NS12placeholders2_9E:
	.zero		1
	.type		_ZN34_INTERNAL_298d902b_4_k_cu_1207c86f4cuda3std3__436_GLOBAL__N__298d902b_4_k_cu_1207c86f6ignoreE,@object
	.size		_ZN34_INTERNAL_298d902b_4_k_cu_1207c86f4cuda3std3__436_GLOBAL__N__298d902b_4_k_cu_1207c86f6ignoreE,(_ZN34_INTERNAL_298d902b_4_k_cu_1207c86f4cuda3std6ranges3__45__cpo4dataE - _ZN34_INTERNAL_298d902b_4_k_cu_1207c86f4cuda3std3__436_GLOBAL__N__298d902b_4_k_cu_1207c86f6ignoreE)
_ZN34_INTERNAL_298d902b_4_k_cu_1207c86f4cuda3std3__436_GLOBAL__N__298d902b_4_k_cu_1207c86f6ignoreE:
	.zero		1
	.type		_ZN34_INTERNAL_298d902b_4_k_cu_1207c86f4cuda3std6ranges3__45__cpo4dataE,@object
	.size		_ZN34_INTERNAL_298d902b_4_k_cu_1207c86f4cuda3std6ranges3__45__cpo4dataE,(_ZN34_INTERNAL_298d902b_4_k_cu_1207c86f6thrust24THRUST_300001_SM_1000_NS12placeholders2_1E - _ZN34_INTERNAL_298d902b_4_k_cu_1207c86f4cuda3std6ranges3__45__cpo4dataE)
_ZN34_INTERNAL_298d902b_4_k_cu_1207c86f4cuda3std6ranges3__45__cpo4dataE:
	.zero		1
	.type		_ZN34_INTERNAL_298d902b_4_k_cu_1207c86f6thrust24THRUST_300001_SM_1000_NS12placeholders2_1E,@object
	.size		_ZN34_INTERNAL_298d902b_4_k_cu_1207c86f6thrust24THRUST_300001_SM_1000_NS12placeholders2_1E,(_ZN34_INTERNAL_298d902b_4_k_cu_1207c86f4cuda3std3__45__cpo5beginE - _ZN34_INTERNAL_298d902b_4_k_cu_1207c86f6thrust24THRUST_300001_SM_1000_NS12placeholders2_1E)
_ZN34_INTERNAL_298d902b_4_k_cu_1207c86f6thrust24THRUST_300001_SM_1000_NS12placeholders2_1E:
	.zero		1
	.type		_ZN34_INTERNAL_298d902b_4_k_cu_1207c86f4cuda3std3__45__cpo5beginE,@object
	.size		_ZN34_INTERNAL_298d902b_4_k_cu_1207c86f4cuda3std3__45__cpo5beginE,(_ZN34_INTERNAL_298d902b_4_k_cu_1207c86f4cuda3std6ranges3__45__cpo5beginE - _ZN34_INTERNAL_298d902b_4_k_cu_1207c86f4cuda3std3__45__cpo5beginE)
_ZN34_INTERNAL_298d902b_4_k_cu_1207c86f4cuda3std3__45__cpo5beginE:
	.zero		1
	.type		_ZN34_INTERNAL_298d902b_4_k_cu_1207c86f4cuda3std6ranges3__45__cpo5beginE,@object
	.size		_ZN34_INTERNAL_298d902b_4_k_cu_1207c86f4cuda3std6ranges3__45__cpo5beginE,(_ZN34_INTERNAL_298d902b_4_k_cu_1207c86f6thrust24THRUST_300001_SM_1000_NS12placeholders2_5E - _ZN34_INTERNAL_298d902b_4_k_cu_1207c86f4cuda3std6ranges3__45__cpo5beginE)
_ZN34_INTERNAL_298d902b_4_k_cu_1207c86f4cuda3std6ranges3__45__cpo5beginE:
	.zero		1
	.type		_ZN34_INTERNAL_298d902b_4_k_cu_1207c86f6thrust24THRUST_300001_SM_1000_NS12placeholders2_5E,@object
	.size		_ZN34_INTERNAL_298d902b_4_k_cu_1207c86f6thrust24THRUST_300001_SM_1000_NS12placeholders2_5E,(_ZN34_INTERNAL_298d902b_4_k_cu_1207c86f4cuda3std3__45__cpo6rbeginE - _ZN34_INTERNAL_298d902b_4_k_cu_1207c86f6thrust24THRUST_300001_SM_1000_NS12placeholders2_5E)
_ZN34_INTERNAL_298d902b_4_k_cu_1207c86f6thrust24THRUST_300001_SM_1000_NS12placeholders2_5E:
	.zero		1
	.type		_ZN34_INTERNAL_298d902b_4_k_cu_1207c86f4cuda3std3__45__cpo6rbeginE,@object
	.size		_ZN34_INTERNAL_298d902b_4_k_cu_1207c86f4cuda3std3__45__cpo6rbeginE,(_ZN34_INTERNAL_298d902b_4_k_cu_1207c86f4cuda3std6ranges3__45__cpo7advanceE - _ZN34_INTERNAL_298d902b_4_k_cu_1207c86f4cuda3std3__45__cpo6rbeginE)
_ZN34_INTERNAL_298d902b_4_k_cu_1207c86f4cuda3std3__45__cpo6rbeginE:
	.zero		1
	.type		_ZN34_INTERNAL_298d902b_4_k_cu_1207c86f4cuda3std6ranges3__45__cpo7advanceE,@object
	.size		_ZN34_INTERNAL_298d902b_4_k_cu_1207c86f4cuda3std6ranges3__45__cpo7advanceE,(_ZN34_INTERNAL_298d902b_4_k_cu_1207c86f4cuda3std3__47nulloptE - _ZN34_INTERNAL_298d902b_4_k_cu_1207c86f4cuda3std6ranges3__45__cpo7advanceE)
_ZN34_INTERNAL_298d902b_4_k_cu_1207c86f4cuda3std6ranges3__45__cpo7advanceE:
	.zero		1
	.type		_ZN34_INTERNAL_298d902b_4_k_cu_1207c86f4cuda3std3__47nulloptE,@object
	.size		_ZN34_INTERNAL_298d902b_4_k_cu_1207c86f4cuda3std3__47nulloptE,(_ZN34_INTERNAL_298d902b_4_k_cu_1207c86f4cuda3std6ranges3__45__cpo8distanceE - _ZN34_INTERNAL_298d902b_4_k_cu_1207c86f4cuda3std3__47nulloptE)
_ZN34_INTERNAL_298d902b_4_k_cu_1207c86f4cuda3std3__47nulloptE:
	.zero		1
	.type		_ZN34_INTERNAL_298d902b_4_k_cu_1207c86f4cuda3std6ranges3__45__cpo8distanceE,@object
	.size		_ZN34_INTERNAL_298d902b_4_k_cu_1207c86f4cuda3std6ranges3__45__cpo8distanceE,(_ZN34_INTERNAL_298d902b_4_k_cu_1207c86f6thrust24THRUST_300001_SM_1000_NS12placeholders3_10E - _ZN34_INTERNAL_298d902b_4_k_cu_1207c86f4cuda3std6ranges3__45__cpo8distanceE)
_ZN34_INTERNAL_298d902b_4_k_cu_1207c86f4cuda3std6ranges3__45__cpo8distanceE:
	.zero		1
	.type		_ZN34_INTERNAL_298d902b_4_k_cu_1207c86f6thrust24THRUST_300001_SM_1000_NS12placeholders3_10E,@object
	.size		_ZN34_INTERNAL_298d902b_4_k_cu_1207c86f6thrust24THRUST_300001_SM_1000_NS12placeholders3_10E,(_ZN34_INTERNAL_298d902b_4_k_cu_1207c86f4cuda3std3__419piecewise_constructE - _ZN34_INTERNAL_298d902b_4_k_cu_1207c86f6thrust24THRUST_300001_SM_1000_NS12placeholders3_10E)
_ZN34_INTERNAL_298d902b_4_k_cu_1207c86f6thrust24THRUST_300001_SM_1000_NS12placeholders3_10E:
	.zero		1
	.type		_ZN34_INTERNAL_298d902b_4_k_cu_1207c86f4cuda3std3__419piecewise_constructE,@object
	.size		_ZN34_INTERNAL_298d902b_4_k_cu_1207c86f4cuda3std3__419piecewise_constructE,(_ZN34_INTERNAL_298d902b_4_k_cu_1207c86f4cuda3std6ranges3__45__cpo5cdataE - _ZN34_INTERNAL_298d902b_4_k_cu_1207c86f4cuda3std3__419piecewise_constructE)
_ZN34_INTERNAL_298d902b_4_k_cu_1207c86f4cuda3std3__419piecewise_constructE:
	.zero		1
	.type		_ZN34_INTERNAL_298d902b_4_k_cu_1207c86f4cuda3std6ranges3__45__cpo5cdataE,@object
	.size		_ZN34_INTERNAL_298d902b_4_k_cu_1207c86f4cuda3std6ranges3__45__cpo5cdataE,(_ZN34_INTERNAL_298d902b_4_k_cu_1207c86f6thrust24THRUST_300001_SM_1000_NS12placeholders2_2E - _ZN34_INTERNAL_298d902b_4_k_cu_1207c86f4cuda3std6ranges3__45__cpo5cdataE)
_ZN34_INTERNAL_298d902b_4_k_cu_1207c86f4cuda3std6ranges3__45__cpo5cdataE:
	.zero		1
	.type		_ZN34_INTERNAL_298d902b_4_k_cu_1207c86f6thrust24THRUST_300001_SM_1000_NS12placeholders2_2E,@object
	.size		_ZN34_INTERNAL_298d902b_4_k_cu_1207c86f6thrust24THRUST_300001_SM_1000_NS12placeholders2_2E,(_ZN34_INTERNAL_298d902b_4_k_cu_1207c86f4cuda3std3__45__cpo3endE - _ZN34_INTERNAL_298d902b_4_k_cu_1207c86f6thrust24THRUST_300001_SM_1000_NS12placeholders2_2E)
_ZN34_INTERNAL_298d902b_4_k_cu_1207c86f6thrust24THRUST_300001_SM_1000_NS12placeholders2_2E:
	.zero		1
	.type		_ZN34_INTERNAL_298d902b_4_k_cu_1207c86f4cuda3std3__45__cpo3endE,@object
	.size		_ZN34_INTERNAL_298d902b_4_k_cu_1207c86f4cuda3std3__45__cpo3endE,(_ZN34_INTERNAL_298d902b_4_k_cu_1207c86f4cuda3std6ranges3__45__cpo3endE - _ZN34_INTERNAL_298d902b_4_k_cu_1207c86f4cuda3std3__45__cpo3endE)
_ZN34_INTERNAL_298d902b_4_k_cu_1207c86f4cuda3std3__45__cpo3endE:
	.zero		1
	.type		_ZN34_INTERNAL_298d902b_4_k_cu_1207c86f4cuda3std6ranges3__45__cpo3endE,@object
	.size		_ZN34_INTERNAL_298d902b_4_k_cu_1207c86f4cuda3std6ranges3__45__cpo3endE,(_ZN34_INTERNAL_298d902b_4_k_cu_1207c86f6thrust24THRUST_300001_SM_1000_NS12placeholders2_6E - _ZN34_INTERNAL_298d902b_4_k_cu_1207c86f4cuda3std6ranges3__45__cpo3endE)
_ZN34_INTERNAL_298d902b_4_k_cu_1207c86f4cuda3std6ranges3__45__cpo3endE:
	.zero		1
	.type		_ZN34_INTERNAL_298d902b_4_k_cu_1207c86f6thrust24THRUST_300001_SM_1000_NS12placeholders2_6E,@object
	.size		_ZN34_INTERNAL_298d902b_4_k_cu_1207c86f6thrust24THRUST_300001_SM_1000_NS12placeholders2_6E,(_ZN34_INTERNAL_298d902b_4_k_cu_1207c86f4cuda3std3__45__cpo4rendE - _ZN34_INTERNAL_298d902b_4_k_cu_1207c86f6thrust24THRUST_300001_SM_1000_NS12placeholders2_6E)
_ZN34_INTERNAL_298d902b_4_k_cu_1207c86f6thrust24THRUST_300001_SM_1000_NS12placeholders2_6E:
	.zero		1
	.type		_ZN34_INTERNAL_298d902b_4_k_cu_1207c86f4cuda3std3__45__cpo4rendE,@object
	.size		_ZN34_INTERNAL_298d902b_4_k_cu_1207c86f4cuda3std3__45__cpo4rendE,(_ZN34_INTERNAL_298d902b_4_k_cu_1207c86f4cuda3std6ranges3__45__cpo9iter_swapE - _ZN34_INTERNAL_298d902b_4_k_cu_1207c86f4cuda3std3__45__cpo4rendE)
_ZN34_INTERNAL_298d902b_4_k_cu_1207c86f4cuda3std3__45__cpo4rendE:
	.zero		1
	.type		_ZN34_INTERNAL_298d902b_4_k_cu_1207c86f4cuda3std6ranges3__45__cpo9iter_swapE,@object
	.size		_ZN34_INTERNAL_298d902b_4_k_cu_1207c86f4cuda3std6ranges3__45__cpo9iter_swapE,(_ZN34_INTERNAL_298d902b_4_k_cu_1207c86f4cuda3std3__48unexpectE - _ZN34_INTERNAL_298d902b_4_k_cu_1207c86f4cuda3std6ranges3__45__cpo9iter_swapE)
_ZN34_INTERNAL_298d902b_4_k_cu_1207c86f4cuda3std6ranges3__45__cpo9iter_swapE:
	.zero		1
	.type		_ZN34_INTERNAL_298d902b_4_k_cu_1207c86f4cuda3std3__48unexpectE,@object
	.size		_ZN34_INTERNAL_298d902b_4_k_cu_1207c86f4cuda3std3__48unexpectE,(_ZN34_INTERNAL_298d902b_4_k_cu_1207c86f6thrust24THRUST_300001_SM_1000_NS8cuda_cub3parE - _ZN34_INTERNAL_298d902b_4_k_cu_1207c86f4cuda3std3__48unexpectE)
_ZN34_INTERNAL_298d902b_4_k_cu_1207c86f4cuda3std3__48unexpectE:
	.zero		1
	.type		_ZN34_INTERNAL_298d902b_4_k_cu_1207c86f6thrust24THRUST_300001_SM_1000_NS8cuda_cub3parE,@object
	.size		_ZN34_INTERNAL_298d902b_4_k_cu_1207c86f6thrust24THRUST_300001_SM_1000_NS8cuda_cub3parE,(_ZN34_INTERNAL_298d902b_4_k_cu_1207c86f6thrust24THRUST_300001_SM_1000_NS12placeholders2_4E - _ZN34_INTERNAL_298d902b_4_k_cu_1207c86f6thrust24THRUST_300001_SM_1000_NS8cuda_cub3parE)
_ZN34_INTERNAL_298d902b_4_k_cu_1207c86f6thrust24THRUST_300001_SM_1000_NS8cuda_cub3parE:
	.zero		1
	.type		_ZN34_INTERNAL_298d902b_4_k_cu_1207c86f6thrust24THRUST_300001_SM_1000_NS12placeholders2_4E,@object
	.size		_ZN34_INTERNAL_298d902b_4_k_cu_1207c86f6thrust24THRUST_300001_SM_1000_NS12placeholders2_4E,(_ZN34_INTERNAL_298d902b_4_k_cu_1207c86f4cuda3std3__45__cpo4cendE - _ZN34_INTERNAL_298d902b_4_k_cu_1207c86f6thrust24THRUST_300001_SM_1000_NS12placeholders2_4E)
_ZN34_INTERNAL_298d902b_4_k_cu_1207c86f6thrust24THRUST_300001_SM_1000_NS12placeholders2_4E:
	.zero		1
	.type		_ZN34_INTERNAL_298d902b_4_k_cu_1207c86f4cuda3std3__45__cpo4cendE,@object
	.size		_ZN34_INTERNAL_298d902b_4_k_cu_1207c86f4cuda3std3__45__cpo4cendE,(_ZN34_INTERNAL_298d902b_4_k_cu_1207c86f4cuda3std6ranges3__45__cpo4cendE - _ZN34_INTERNAL_298d902b_4_k_cu_1207c86f4cuda3std3__45__cpo4cendE)
_ZN34_INTERNAL_298d902b_4_k_cu_1207c86f4cuda3std3__45__cpo4cendE:
	.zero		1
	.type		_ZN34_INTERNAL_298d902b_4_k_cu_1207c86f4cuda3std6ranges3__45__cpo4cendE,@object
	.size		_ZN34_INTERNAL_298d902b_4_k_cu_1207c86f4cuda3std6ranges3__45__cpo4cendE,(_ZN34_INTERNAL_298d902b_4_k_cu_1207c86f4cuda3std3__420unreachable_sentinelE - _ZN34_INTERNAL_298d902b_4_k_cu_1207c86f4cuda3std6ranges3__45__cpo4cendE)
_ZN34_INTERNAL_298d902b_4_k_cu_1207c86f4cuda3std6ranges3__45__cpo4cendE:
	.zero		1
	.type		_ZN34_INTERNAL_298d902b_4_k_cu_1207c86f4cuda3std3__420unreachable_sentinelE,@object
	.size		_ZN34_INTERNAL_298d902b_4_k_cu_1207c86f4cuda3std3__420unreachable_sentinelE,(_ZN34_INTERNAL_298d902b_4_k_cu_1207c86f4cuda3std6ranges3__45__cpo5ssizeE - _ZN34_INTERNAL_298d902b_4_k_cu_1207c86f4cuda3std3__420unreachable_sentinelE)
_ZN34_INTERNAL_298d902b_4_k_cu_1207c86f4cuda3std3__420unreachable_sentinelE:
	.zero		1
	.type		_ZN34_INTERNAL_298d902b_4_k_cu_1207c86f4cuda3std6ranges3__45__cpo5ssizeE,@object
	.size		_ZN34_INTERNAL_298d902b_4_k_cu_1207c86f4cuda3std6ranges3__45__cpo5ssizeE,(_ZN34_INTERNAL_298d902b_4_k_cu_1207c86f6thrust24THRUST_300001_SM_1000_NS12placeholders2_8E - _ZN34_INTERNAL_298d902b_4_k_cu_1207c86f4cuda3std6ranges3__45__cpo5ssizeE)
_ZN34_INTERNAL_298d902b_4_k_cu_1207c86f4cuda3std6ranges3__45__cpo5ssizeE:
	.zero		1
	.type		_ZN34_INTERNAL_298d902b_4_k_cu_1207c86f6thrust24THRUST_300001_SM_1000_NS12placeholders2_8E,@object
	.size		_ZN34_INTERNAL_298d902b_4_k_cu_1207c86f6thrust24THRUST_300001_SM_1000_NS12placeholders2_8E,(_ZN34_INTERNAL_298d902b_4_k_cu_1207c86f4cuda3std3__45__cpo5crendE - _ZN34_INTERNAL_298d902b_4_k_cu_1207c86f6thrust24THRUST_300001_SM_1000_NS12placeholders2_8E)
_ZN34_INTERNAL_298d902b_4_k_cu_1207c86f6thrust24THRUST_300001_SM_1000_NS12placeholders2_8E:
	.zero		1
	.type		_ZN34_INTERNAL_298d902b_4_k_cu_1207c86f4cuda3std3__45__cpo5crendE,@object
	.size		_ZN34_INTERNAL_298d902b_4_k_cu_1207c86f4cuda3std3__45__cpo5crendE,(_ZN34_INTERNAL_298d902b_4_k_cu_1207c86f4cuda3std6ranges3__45__cpo4prevE - _ZN34_INTERNAL_298d902b_4_k_cu_1207c86f4cuda3std3__45__cpo5crendE)
_ZN34_INTERNAL_298d902b_4_k_cu_1207c86f4cuda3std3__45__cpo5crendE:
	.zero		1
	.type		_ZN34_INTERNAL_298d902b_4_k_cu_1207c86f4cuda3std6ranges3__45__cpo4prevE,@object
	.size		_ZN34_INTERNAL_298d902b_4_k_cu_1207c86f4cuda3std6ranges3__45__cpo4prevE,(_ZN34_INTERNAL_298d902b_4_k_cu_1207c86f4cuda3std6ranges3__45__cpo9iter_moveE - _ZN34_INTERNAL_298d902b_4_k_cu_1207c86f4cuda3std6ranges3__45__cpo4prevE)
_ZN34_INTERNAL_298d902b_4_k_cu_1207c86f4cuda3std6ranges3__45__cpo4prevE:
	.zero		1
	.type		_ZN34_INTERNAL_298d902b_4_k_cu_1207c86f4cuda3std6ranges3__45__cpo9iter_moveE,@object
	.size		_ZN34_INTERNAL_298d902b_4_k_cu_1207c86f4cuda3std6ranges3__45__cpo9iter_moveE,(_ZN34_INTERNAL_298d902b_4_k_cu_1207c86f6thrust24THRUST_300001_SM_1000_NS6system6detail10sequential3seqE - _ZN34_INTERNAL_298d902b_4_k_cu_1207c86f4cuda3std6ranges3__45__cpo9iter_moveE)
_ZN34_INTERNAL_298d902b_4_k_cu_1207c86f4cuda3std6ranges3__45__cpo9iter_moveE:
	.zero		1
	.type		_ZN34_INTERNAL_298d902b_4_k_cu_1207c86f6thrust24THRUST_300001_SM_1000_NS6system6detail10sequential3seqE,@object
	.size		_ZN34_INTERNAL_298d902b_4_k_cu_1207c86f6thrust24THRUST_300001_SM_1000_NS6system6detail10sequential3seqE,(.L_31 - _ZN34_INTERNAL_298d902b_4_k_cu_1207c86f6thrust24THRUST_300001_SM_1000_NS6system6detail10sequential3seqE)
_ZN34_INTERNAL_298d902b_4_k_cu_1207c86f6thrust24THRUST_300001_SM_1000_NS6system6detail10sequential3seqE:
	.zero		1
.L_31:


//--------------------- .nv.constant0._ZN3cub18CUB_300001_SM_10006detail11EmptyKernelIvEEvv --------------------------
	.section	.nv.constant0._ZN3cub18CUB_300001_SM_10006detail11EmptyKernelIvEEvv,"a",@progbits
	.sectionflags	@""
	.align	4
.nv.constant0._ZN3cub18CUB_300001_SM_10006detail11EmptyKernelIvEEvv:
	.zero		896


//--------------------- .nv.constant0._Z10fivePoint2N6thrust24THRUST_300001_SM_1000_NS10device_ptrIKfEENS1_IfEEii --------------------------
	.section	.nv.constant0._Z10fivePoint2N6thrust24THRUST_300001_SM_1000_NS10device_ptrIKfEENS1_IfEEii,"a",@progbits
	.sectionflags	@""
	.align	4
.nv.constant0._Z10fivePoint2N6thrust24THRUST_300001_SM_1000_NS10device_ptrIKfEENS1_IfEEii:
	.zero		920


//--------------------- SYMBOLS --------------------------

	.type		.nv.reservedSmem.offset0,@object
	.size		.nv.reservedSmem.offset0,0x4
